//
// Generated by NVIDIA NVVM Compiler
//
// Compiler Build ID: CL-36424714
// Cuda compilation tools, release 13.0, V13.0.88
// Based on NVVM 20.0.0
//

.version 9.0
.target sm_100
.address_size 64

	// .globl	cosine_similarity_kernel

.visible .entry cosine_similarity_kernel(
	.param .u64 .ptr .align 1 cosine_similarity_kernel_param_0,
	.param .u64 .ptr .align 1 cosine_similarity_kernel_param_1,
	.param .u64 .ptr .align 1 cosine_similarity_kernel_param_2,
	.param .u32 cosine_similarity_kernel_param_3,
	.param .u32 cosine_similarity_kernel_param_4
)
{
	.reg .pred 	%p<11>;
	.reg .b32 	%r<31>;
	.reg .b32 	%f<134>;
	.reg .b64 	%rd<28>;

	ld.param.u64 	%rd8, [cosine_similarity_kernel_param_0];
	ld.param.u64 	%rd9, [cosine_similarity_kernel_param_1];
	ld.param.u64 	%rd7, [cosine_similarity_kernel_param_2];
	ld.param.u32 	%r17, [cosine_similarity_kernel_param_3];
	ld.param.u32 	%r16, [cosine_similarity_kernel_param_4];
	cvta.to.global.u64 	%rd1, %rd9;
	cvta.to.global.u64 	%rd2, %rd8;
	mov.u32 	%r18, %ctaid.x;
	mov.u32 	%r19, %ntid.x;
	mov.u32 	%r20, %tid.x;
	mad.lo.s32 	%r1, %r18, %r19, %r20;
	setp.ge.s32 	%p1, %r1, %r17;
	@%p1 bra 	$L__BB0_14;
	setp.lt.s32 	%p2, %r16, 1;
	mov.f32 	%f131, 0f00000000;
	mov.f32 	%f132, %f131;
	mov.f32 	%f133, %f131;
	@%p2 bra 	$L__BB0_13;
	mul.lo.s32 	%r2, %r16, %r1;
	and.b32  	%r3, %r16, 7;
	setp.lt.u32 	%p3, %r16, 8;
	mov.f32 	%f133, 0f00000000;
	mov.b32 	%r29, 0;
	mov.f32 	%f132, %f133;
	mov.f32 	%f131, %f133;
	@%p3 bra 	$L__BB0_5;
	and.b32  	%r29, %r16, 2147483640;
	neg.s32 	%r27, %r29;
	add.s64 	%rd3, %rd2, 16;
	add.s64 	%rd27, %rd1, 16;
	mov.f32 	%f133, 0f00000000;
	mov.u32 	%r26, %r2;
$L__BB0_4:
	.pragma "nounroll";
	mul.wide.s32 	%rd10, %r26, 4;
	add.s64 	%rd11, %rd3, %rd10;
	ld.global.f32 	%f41, [%rd11+-16];
	ld.global.f32 	%f42, [%rd27+-16];
	fma.rn.f32 	%f43, %f41, %f42, %f131;
	fma.rn.f32 	%f44, %f41, %f41, %f132;
	fma.rn.f32 	%f45, %f42, %f42, %f133;
	ld.global.f32 	%f46, [%rd11+-12];
	ld.global.f32 	%f47, [%rd27+-12];
	fma.rn.f32 	%f48, %f46, %f47, %f43;
	fma.rn.f32 	%f49, %f46, %f46, %f44;
	fma.rn.f32 	%f50, %f47, %f47, %f45;
	ld.global.f32 	%f51, [%rd11+-8];
	ld.global.f32 	%f52, [%rd27+-8];
	fma.rn.f32 	%f53, %f51, %f52, %f48;
	fma.rn.f32 	%f54, %f51, %f51, %f49;
	fma.rn.f32 	%f55, %f52, %f52, %f50;
	ld.global.f32 	%f56, [%rd11+-4];
	ld.global.f32 	%f57, [%rd27+-4];
	fma.rn.f32 	%f58, %f56, %f57, %f53;
	fma.rn.f32 	%f59, %f56, %f56, %f54;
	fma.rn.f32 	%f60, %f57, %f57, %f55;
	ld.global.f32 	%f61, [%rd11];
	ld.global.f32 	%f62, [%rd27];
	fma.rn.f32 	%f63, %f61, %f62, %f58;
	fma.rn.f32 	%f64, %f61, %f61, %f59;
	fma.rn.f32 	%f65, %f62, %f62, %f60;
	ld.global.f32 	%f66, [%rd11+4];
	ld.global.f32 	%f67, [%rd27+4];
	fma.rn.f32 	%f68, %f66, %f67, %f63;
	fma.rn.f32 	%f69, %f66, %f66, %f64;
	fma.rn.f32 	%f70, %f67, %f67, %f65;
	ld.global.f32 	%f71, [%rd11+8];
	ld.global.f32 	%f72, [%rd27+8];
	fma.rn.f32 	%f73, %f71, %f72, %f68;
	fma.rn.f32 	%f74, %f71, %f71, %f69;
	fma.rn.f32 	%f75, %f72, %f72, %f70;
	ld.global.f32 	%f76, [%rd11+12];
	ld.global.f32 	%f77, [%rd27+12];
	fma.rn.f32 	%f131, %f76, %f77, %f73;
	fma.rn.f32 	%f132, %f76, %f76, %f74;
	fma.rn.f32 	%f133, %f77, %f77, %f75;
	add.s32 	%r27, %r27, 8;
	add.s32 	%r26, %r26, 8;
	add.s64 	%rd27, %rd27, 32;
	setp.ne.s32 	%p4, %r27, 0;
	@%p4 bra 	$L__BB0_4;
$L__BB0_5:
	setp.eq.s32 	%p5, %r3, 0;
	@%p5 bra 	$L__BB0_13;
	and.b32  	%r11, %r16, 3;
	setp.lt.u32 	%p6, %r3, 4;
	@%p6 bra 	$L__BB0_8;
	add.s32 	%r22, %r29, %r2;
	mul.wide.s32 	%rd12, %r22, 4;
	add.s64 	%rd13, %rd2, %rd12;
	ld.global.f32 	%f79, [%rd13];
	mul.wide.u32 	%rd14, %r29, 4;
	add.s64 	%rd15, %rd1, %rd14;
	ld.global.f32 	%f80, [%rd15];
	fma.rn.f32 	%f81, %f79, %f80, %f131;
	fma.rn.f32 	%f82, %f79, %f79, %f132;
	fma.rn.f32 	%f83, %f80, %f80, %f133;
	ld.global.f32 	%f84, [%rd13+4];
	ld.global.f32 	%f85, [%rd15+4];
	fma.rn.f32 	%f86, %f84, %f85, %f81;
	fma.rn.f32 	%f87, %f84, %f84, %f82;
	fma.rn.f32 	%f88, %f85, %f85, %f83;
	ld.global.f32 	%f89, [%rd13+8];
	ld.global.f32 	%f90, [%rd15+8];
	fma.rn.f32 	%f91, %f89, %f90, %f86;
	fma.rn.f32 	%f92, %f89, %f89, %f87;
	fma.rn.f32 	%f93, %f90, %f90, %f88;
	ld.global.f32 	%f94, [%rd13+12];
	ld.global.f32 	%f95, [%rd15+12];
	fma.rn.f32 	%f131, %f94, %f95, %f91;
	fma.rn.f32 	%f132, %f94, %f94, %f92;
	fma.rn.f32 	%f133, %f95, %f95, %f93;
	add.s32 	%r29, %r29, 4;
$L__BB0_8:
	setp.eq.s32 	%p7, %r11, 0;
	@%p7 bra 	$L__BB0_13;
	setp.eq.s32 	%p8, %r11, 1;
	@%p8 bra 	$L__BB0_11;
	add.s32 	%r23, %r29, %r2;
	mul.wide.s32 	%rd16, %r23, 4;
	add.s64 	%rd17, %rd2, %rd16;
	ld.global.f32 	%f97, [%rd17];
	mul.wide.u32 	%rd18, %r29, 4;
	add.s64 	%rd19, %rd1, %rd18;
	ld.global.f32 	%f98, [%rd19];
	fma.rn.f32 	%f99, %f97, %f98, %f131;
	fma.rn.f32 	%f100, %f97, %f97, %f132;
	fma.rn.f32 	%f101, %f98, %f98, %f133;
	ld.global.f32 	%f102, [%rd17+4];
	ld.global.f32 	%f103, [%rd19+4];
	fma.rn.f32 	%f131, %f102, %f103, %f99;
	fma.rn.f32 	%f132, %f102, %f102, %f100;
	fma.rn.f32 	%f133, %f103, %f103, %f101;
	add.s32 	%r29, %r29, 2;
$L__BB0_11:
	and.b32  	%r24, %r16, 1;
	setp.eq.b32 	%p9, %r24, 1;
	not.pred 	%p10, %p9;
	@%p10 bra 	$L__BB0_13;
	add.s32 	%r25, %r29, %r2;
	mul.wide.s32 	%rd20, %r25, 4;
	add.s64 	%rd21, %rd2, %rd20;
	ld.global.f32 	%f104, [%rd21];
	mul.wide.u32 	%rd22, %r29, 4;
	add.s64 	%rd23, %rd1, %rd22;
	ld.global.f32 	%f105, [%rd23];
	fma.rn.f32 	%f131, %f104, %f105, %f131;
	fma.rn.f32 	%f132, %f104, %f104, %f132;
	fma.rn.f32 	%f133, %f105, %f105, %f133;
$L__BB0_13:
	sqrt.rn.f32 	%f106, %f132;
	sqrt.rn.f32 	%f107, %f133;
	mul.f32 	%f108, %f106, %f107;
	div.rn.f32 	%f109, %f131, %f108;
	cvta.to.global.u64 	%rd24, %rd7;
	mul.wide.s32 	%rd25, %r1, 4;
	add.s64 	%rd26, %rd24, %rd25;
	st.global.f32 	[%rd26], %f109;
$L__BB0_14:
	ret;

}


// ===== COMPILED SASS (sm_100) =====

	.target	sm_100

	.elftype	@"ET_EXEC"


//--------------------- .note.nv.tkinfo           --------------------------
	.section	.note.nv.tkinfo,"",@"SHT_NOTE"
	.sectionflags	@"SHF_NOTE_NV_TKINFO"
	.tkinfo
        /*0018*/ 	.word	0x00000002
        /*0030*/ 	.string	""
        /*0030*/ 	.string	"ptxas"
        /*0030*/ 	.string	"Cuda compilation tools, release 13.0, V13.0.88"
        /*0030*/ 	.string	"Build cuda_13.0.r13.0/compiler.36424714_0"
        /*0030*/ 	.string	"-arch sm_100 -m 64 "



//--------------------- .note.nv.cuinfo           --------------------------
	.section	.note.nv.cuinfo,"",@"SHT_NOTE"
	.sectionflags	@"SHF_NOTE_NV_CUINFO"
        /*0018*/ 	.short	0x0002
        /*001a*/ 	.short	0x0064
        /*001c*/ 	.short	0x0082
	.zero		2


//--------------------- .nv.info                  --------------------------
	.section	.nv.info,"",@"SHT_CUDA_INFO"
	.align	4


	//----- nvinfo : EIATTR_REGCOUNT
	.align		4
        /*0000*/ 	.byte	0x04, 0x2f
        /*0002*/ 	.short	(.L_1 - .L_0)
	.align		4
.L_0:
        /*0004*/ 	.word	index@(cosine_similarity_kernel)
        /*0008*/ 	.word	0x00000020


	//----- nvinfo : EIATTR_FRAME_SIZE
	.align		4
.L_1:
        /*000c*/ 	.byte	0x04, 0x11
        /*000e*/ 	.short	(.L_3 - .L_2)
	.align		4
.L_2:
        /*0010*/ 	.word	index@($__internal_1_$__cuda_sm3x_div_rn_noftz_f32_slowpath)
        /*0014*/ 	.word	0x00000000


	//----- nvinfo : EIATTR_FRAME_SIZE
	.align		4
.L_3:
        /*0018*/ 	.byte	0x04, 0x11
        /*001a*/ 	.short	(.L_5 - .L_4)
	.align		4
.L_4:
        /*001c*/ 	.word	index@($__internal_0_$__cuda_sm20_sqrt_rn_f32_slowpath)
        /*0020*/ 	.word	0x00000000


	//----- nvinfo : EIATTR_FRAME_SIZE
	.align		4
.L_5:
        /*0024*/ 	.byte	0x04, 0x11
        /*0026*/ 	.short	(.L_7 - .L_6)
	.align		4
.L_6:
        /*0028*/ 	.word	index@(cosine_similarity_kernel)
        /*002c*/ 	.word	0x00000000


	//----- nvinfo : EIATTR_MIN_STACK_SIZE
	.align		4
.L_7:
        /*0030*/ 	.byte	0x04, 0x12
        /*0032*/ 	.short	(.L_9 - .L_8)
	.align		4
.L_8:
        /*0034*/ 	.word	index@(cosine_similarity_kernel)
        /*0038*/ 	.word	0x00000000
.L_9:


//--------------------- .nv.compat                --------------------------
	.section	.nv.compat,"",@"SHT_CUDA_COMPAT_INFO"
	.align	4
        /*0000*/ 	.byte	0x02, 0x09, 0x00, 0x00, 0x02, 0x02, 0x01, 0x00, 0x02, 0x05, 0x05, 0x00, 0x03, 0x07, 0x01, 0x01
        /*0010*/ 	.byte	0x02, 0x03, 0x00, 0x00, 0x02, 0x06, 0x01, 0x00, 0x04, 0x0b, 0x08, 0x00, 0x01, 0x00, 0x00, 0x00
        /*0020*/ 	.byte	0x00, 0x00, 0x00, 0x00


//--------------------- .nv.info.cosine_similarity_kernel --------------------------
	.section	.nv.info.cosine_similarity_kernel,"",@"SHT_CUDA_INFO"
	.sectionflags	@""
	.align	4


	//----- nvinfo : EIATTR_CUDA_API_VERSION
	.align		4
        /*0000*/ 	.byte	0x04, 0x37
        /*0002*/ 	.short	(.L_11 - .L_10)
.L_10:
        /*0004*/ 	.word	0x00000082


	//----- nvinfo : EIATTR_KPARAM_INFO
	.align		4
.L_11:
        /*0008*/ 	.byte	0x04, 0x17
        /*000a*/ 	.short	(.L_13 - .L_12)
.L_12:
        /*000c*/ 	.word	0x00000000
        /*0010*/ 	.short	0x0004
        /*0012*/ 	.short	0x001c
        /*0014*/ 	.byte	0x00, 0xf0, 0x11, 0x00


	//----- nvinfo : EIATTR_KPARAM_INFO
	.align		4
.L_13:
        /*0018*/ 	.byte	0x04, 0x17
        /*001a*/ 	.short	(.L_15 - .L_14)
.L_14:
        /*001c*/ 	.word	0x00000000
        /*0020*/ 	.short	0x0003
        /*0022*/ 	.short	0x0018
        /*0024*/ 	.byte	0x00, 0xf0, 0x11, 0x00


	//----- nvinfo : EIATTR_KPARAM_INFO
	.align		4
.L_15:
        /*0028*/ 	.byte	0x04, 0x17
        /*002a*/ 	.short	(.L_17 - .L_16)
.L_16:
        /*002c*/ 	.word	0x00000000
        /*0030*/ 	.short	0x0002
        /*0032*/ 	.short	0x0010
        /*0034*/ 	.byte	0x00, 0xf5, 0x21, 0x00


	//----- nvinfo : EIATTR_KPARAM_INFO
	.align		4
.L_17:
        /*0038*/ 	.byte	0x04, 0x17
        /*003a*/ 	.short	(.L_19 - .L_18)
.L_18:
        /*003c*/ 	.word	0x00000000
        /*0040*/ 	.short	0x0001
        /*0042*/ 	.short	0x0008
        /*0044*/ 	.byte	0x00, 0xf5, 0x21, 0x00


	//----- nvinfo : EIATTR_KPARAM_INFO
	.align		4
.L_19:
        /*0048*/ 	.byte	0x04, 0x17
        /*004a*/ 	.short	(.L_21 - .L_20)
.L_20:
        /*004c*/ 	.word	0x00000000
        /*0050*/ 	.short	0x0000
        /*0052*/ 	.short	0x0000
        /*0054*/ 	.byte	0x00, 0xf5, 0x21, 0x00


	//----- nvinfo : EIATTR_SPARSE_MMA_MASK
	.align		4
.L_21:
        /*0058*/ 	.byte	0x03, 0x50
        /*005a*/ 	.short	0x0000


	//----- nvinfo : EIATTR_MAXREG_COUNT
	.align		4
        /*005c*/ 	.byte	0x03, 0x1b
        /*005e*/ 	.short	0x00ff


	//----- nvinfo : EIATTR_MERCURY_ISA_VERSION
	.align		4
        /*0060*/ 	.byte	0x03, 0x5f
        /*0062*/ 	.short	0x0101


	//----- nvinfo : EIATTR_VRC_CTA_INIT_COUNT
	.align		4
        /*0064*/ 	.byte	0x02, 0x4a
	.zero		1
	.zero		1


	//----- nvinfo : EIATTR_EXIT_INSTR_OFFSETS
	.align		4
        /*0068*/ 	.byte	0x04, 0x1c
        /*006a*/ 	.short	(.L_23 - .L_22)


	//   ....[0]....
.L_22:
        /*006c*/ 	.word	0x00000070


	//   ....[1]....
        /*0070*/ 	.word	0x00000bf0


	//----- nvinfo : EIATTR_CRS_STACK_SIZE
	.align		4
.L_23:
        /*0074*/ 	.byte	0x04, 0x1e
        /*0076*/ 	.short	(.L_25 - .L_24)
.L_24:
        /*0078*/ 	.word	0x00000000


	//----- nvinfo : EIATTR_CBANK_PARAM_SIZE
	.align		4
.L_25:
        /*007c*/ 	.byte	0x03, 0x19
        /*007e*/ 	.short	0x0020


	//----- nvinfo : EIATTR_PARAM_CBANK
	.align		4
        /*0080*/ 	.byte	0x04, 0x0a
        /*0082*/ 	.short	(.L_27 - .L_26)
	.align		4
.L_26:
        /*0084*/ 	.word	index@(.nv.constant0.cosine_similarity_kernel)
        /*0088*/ 	.short	0x0380
        /*008a*/ 	.short	0x0020


	//----- nvinfo : EIATTR_SW_WAR
	.align		4
.L_27:
        /*008c*/ 	.byte	0x04, 0x36
        /*008e*/ 	.short	(.L_29 - .L_28)
.L_28:
        /*0090*/ 	.word	0x00000008
.L_29:


//--------------------- .nv.callgraph             --------------------------
	.section	.nv.callgraph,"",@"SHT_CUDA_CALLGRAPH"
	.align	4
	.sectionentsize	8
	.align		4
        /*0000*/ 	.word	0x00000000
	.align		4
        /*0004*/ 	.word	0xffffffff
	.align		4
        /*0008*/ 	.word	0x00000000
	.align		4
        /*000c*/ 	.word	0xfffffffe
	.align		4
        /*0010*/ 	.word	0x00000000
	.align		4
        /*0014*/ 	.word	0xfffffffd
	.align		4
        /*0018*/ 	.word	0x00000000
	.align		4
        /*001c*/ 	.word	0xfffffffc


//--------------------- .text.cosine_similarity_kernel --------------------------
	.section	.text.cosine_similarity_kernel,"ax",@progbits
	.align	128
        .global         cosine_similarity_kernel
        .type           cosine_similarity_kernel,@function
        .size           cosine_similarity_kernel,(.L_x_26 - cosine_similarity_kernel)
        .other          cosine_similarity_kernel,@"STO_CUDA_ENTRY STV_DEFAULT"
cosine_similarity_kernel:
.text.cosine_similarity_kernel:
[----:B------:R-:W-:Y:S01]  /*0000*/  LDC R1, c[0x0][0x37c] ;  /* 0x0000df00ff017b82 */ /* 0x000fe20000000800 */
[----:B------:R-:W0:Y:S07]  /*0010*/  S2R R3, SR_TID.X ;  /* 0x0000000000037919 */ /* 0x000e2e0000002100 */
[----:B------:R-:W0:Y:S01]  /*0020*/  S2UR UR4, SR_CTAID.X ;  /* 0x00000000000479c3 */ /* 0x000e220000002500 */
[----:B------:R-:W1:Y:S07]  /*0030*/  LDCU UR5, c[0x0][0x398] ;  /* 0x00007300ff0577ac */ /* 0x000e6e0008000800 */
[----:B------:R-:W0:Y:S02]  /*0040*/  LDC R6, c[0x0][0x360] ;  /* 0x0000d800ff067b82 */ /* 0x000e240000000800 */
[----:B0-----:R-:W-:-:S05]  /*0050*/  IMAD R6, R6, UR4, R3 ;  /* 0x0000000406067c24 */ /* 0x001fca000f8e0203 */
[----:B-1----:R-:W-:-:S13]  /*0060*/  ISETP.GE.AND P0, PT, R6, UR5, PT ;  /* 0x0000000506007c0c */ /* 0x002fda000bf06270 */
[----:B------:R-:W-:Y:S05]  /*0070*/  @P0 EXIT ;  /* 0x000000000000094d */ /* 0x000fea0003800000 */
[----:B------:R-:W0:Y:S01]  /*0080*/  LDC R9, c[0x0][0x39c] ;  /* 0x0000e700ff097b82 */ /* 0x000e220000000800 */
[----:B------:R-:W1:Y:S01]  /*0090*/  LDCU.64 UR12, c[0x0][0x358] ;  /* 0x00006b00ff0c77ac */ /* 0x000e620008000a00 */
[----:B------:R-:W-:Y:S01]  /*00a0*/  HFMA2 R7, -RZ, RZ, 0, 0 ;  /* 0x00000000ff077431 */ /* 0x000fe200000001ff */
[----:B------:R-:W-:Y:S02]  /*00b0*/  CS2R R20, SRZ ;  /* 0x0000000000147805 */ /* 0x000fe4000001ff00 */
[----:B0-----:R-:W-:-:S13]  /*00c0*/  ISETP.GE.AND P0, PT, R9, 0x1, PT ;  /* 0x000000010900780c */ /* 0x001fda0003f06270 */
[----:B-1----:R-:W-:Y:S05]  /*00d0*/  @!P0 BRA `(.L_x_0) ;  /* 0x0000000800048947 */ /* 0x002fea0003800000 */
[C---:B------:R-:W-:Y:S01]  /*00e0*/  ISETP.GE.U32.AND P1, PT, R9.reuse, 0x8, PT ;  /* 0x000000080900780c */ /* 0x040fe20003f26070 */
[----:B------:R-:W-:Y:S01]  /*00f0*/  IMAD R8, R6, R9, RZ ;  /* 0x0000000906087224 */ /* 0x000fe200078e02ff */
[----:B------:R-:W-:Y:S01]  /*0100*/  LOP3.LUT R28, R9, 0x7, RZ, 0xc0, !PT ;  /* 0x00000007091c7812 */ /* 0x000fe200078ec0ff */
[----:B------:R-:W-:Y:S01]  /*0110*/  IMAD.MOV.U32 R11, RZ, RZ, RZ ;  /* 0x000000ffff0b7224 */ /* 0x000fe200078e00ff */
[----:B------:R-:W-:Y:S02]  /*0120*/  MOV R7, RZ ;  /* 0x000000ff00077202 */ /* 0x000fe40000000f00 */
[----:B------:R-:W-:Y:S02]  /*0130*/  CS2R R20, SRZ ;  /* 0x0000000000147805 */ /* 0x000fe4000001ff00 */
[----:B------:R-:W-:-:S05]  /*0140*/  ISETP.NE.AND P0, PT, R28, RZ, PT ;  /* 0x000000ff1c00720c */ /* 0x000fca0003f05270 */
[----:B------:R-:W-:Y:S08]  /*0150*/  @!P1 BRA `(.L_x_1) ;  /* 0x0000000000f09947 */ /* 0x000ff00003800000 */
[----:B------:R-:W0:Y:S01]  /*0160*/  LDCU.128 UR8, c[0x0][0x380] ;  /* 0x00007000ff0877ac */ /* 0x000e220008000c00 */
[----:B------:R-:W-:Y:S02]  /*0170*/  LOP3.LUT R11, R9, 0x7ffffff8, RZ, 0xc0, !PT ;  /* 0x7ffffff8090b7812 */ /* 0x000fe400078ec0ff */
[----:B------:R-:W-:Y:S02]  /*0180*/  MOV R7, RZ ;  /* 0x000000ff00077202 */ /* 0x000fe40000000f00 */
[----:B------:R-:W-:Y:S01]  /*0190*/  MOV R0, R8 ;  /* 0x0000000800007202 */ /* 0x000fe20000000f00 */
[----:B------:R-:W-:Y:S01]  /*01a0*/  IMAD.MOV R27, RZ, RZ, -R11 ;  /* 0x000000ffff1b7224 */ /* 0x000fe200078e0a0b */
[----:B0-----:R-:W-:Y:S02]  /*01b0*/  UIADD3 UR4, UP1, UPT, UR10, 0x10, URZ ;  /* 0x000000100a047890 */ /* 0x001fe4000ff3e0ff */
[----:B------:R-:W-:Y:S02]  /*01c0*/  UIADD3 UR6, UP0, UPT, UR8, 0x10, URZ ;  /* 0x0000001008067890 */ /* 0x000fe4000ff1e0ff */
[----:B------:R-:W-:-:S02]  /*01d0*/  UIADD3.X UR5, UPT, UPT, URZ, UR11, URZ, UP1, !UPT ;  /* 0x0000000bff057290 */ /* 0x000fc40008ffe4ff */
[----:B------:R-:W-:Y:S01]  /*01e0*/  MOV R2, UR4 ;  /* 0x0000000400027c02 */ /* 0x000fe20008000f00 */
[----:B------:R-:W-:-:S03]  /*01f0*/  UIADD3.X UR7, UPT, UPT, URZ, UR9, URZ, UP0, !UPT ;  /* 0x00000009ff077290 */ /* 0x000fc600087fe4ff */
[----:B------:R-:W-:-:S09]  /*0200*/  MOV R3, UR5 ;  /* 0x0000000500037c02 */ /* 0x000fd20008000f00 */
.L_x_2:
[----:B------:R-:W-:Y:S01]  /*0210*/  MOV R5, UR7 ;  /* 0x0000000700057c02 */ /* 0x000fe20008000f00 */
[----:B------:R-:W-:Y:S01]  /*0220*/  IMAD.U32 R4, RZ, RZ, UR6 ;  /* 0x00000006ff047e24 */ /* 0x000fe2000f8e00ff */
[----:B------:R-:W2:Y:S03]  /*0230*/  LDG.E R26, desc[UR12][R2.64+-0x10] ;  /* 0xfffff00c021a7981 */ /* 0x000ea6000c1e1900 */
[----:B------:R-:W-:Y:S01]  /*0240*/  IMAD.WIDE R4, R0, 0x4, R4 ;  /* 0x0000000400047825 */ /* 0x000fe200078e0204 */
[----:B------:R-:W3:Y:S04]  /*0250*/  LDG.E R19, desc[UR12][R2.64+-0xc] ;  /* 0xfffff40c02137981 */ /* 0x000ee8000c1e1900 */
[----:B------:R-:W4:Y:S04]  /*0260*/  LDG.E R25, desc[UR12][R4.64+-0x10] ;  /* 0xfffff00c04197981 */ /* 0x000f28000c1e1900 */
[----:B------:R-:W5:Y:S04]  /*0270*/  LDG.E R18, desc[UR12][R4.64+-0xc] ;  /* 0xfffff40c04127981 */ /* 0x000f68000c1e1900 */
        /* <DEDUP_REMOVED lines=8> */
[----:B------:R0:W5:Y:S01]  /*0300*/  LDG.E R22, desc[UR12][R4.64+0xc] ;  /* 0x00000c0c04167981 */ /* 0x000162000c1e1900 */
[C---:B----4-:R-:W-:Y:S01]  /*0310*/  FFMA R23, R25.reuse, R25, R20 ;  /* 0x0000001919177223 */ /* 0x050fe20000000014 */
[----:B--2---:R-:W-:-:S02]  /*0320*/  FFMA R29, R25, R26, R21 ;  /* 0x0000001a191d7223 */ /* 0x004fc40000000015 */
[----:B------:R-:W2:Y:S01]  /*0330*/  LDG.E R25, desc[UR12][R2.64+0x4] ;  /* 0x0000040c02197981 */ /* 0x000ea2000c1e1900 */
[----:B------:R-:W-:-:S03]  /*0340*/  FFMA R26, R26, R26, R7 ;  /* 0x0000001a1a1a7223 */ /* 0x000fc60000000007 */
[----:B------:R-:W4:Y:S04]  /*0350*/  LDG.E R7, desc[UR12][R2.64+0x8] ;  /* 0x0000080c02077981 */ /* 0x000f28000c1e1900 */
[----:B------:R1:W4:Y:S01]  /*0360*/  LDG.E R21, desc[UR12][R2.64+0xc] ;  /* 0x00000c0c02157981 */ /* 0x000322000c1e1900 */
[-C--:B---3--:R-:W-:Y:S01]  /*0370*/  FFMA R26, R19, R19.reuse, R26 ;  /* 0x00000013131a7223 */ /* 0x088fe2000000001a */
[C---:B-----5:R-:W-:Y:S01]  /*0380*/  FFMA R29, R18.reuse, R19, R29 ;  /* 0x00000013121d7223 */ /* 0x060fe2000000001d */
[----:B------:R-:W-:Y:S02]  /*0390*/  FFMA R23, R18, R18, R23 ;  /* 0x0000001212177223 */ /* 0x000fe40000000017 */
[-C--:B------:R-:W-:Y:S01]  /*03a0*/  FFMA R26, R17, R17.reuse, R26 ;  /* 0x00000011111a7223 */ /* 0x080fe2000000001a */
[C---:B------:R-:W-:Y:S01]  /*03b0*/  FFMA R29, R16.reuse, R17, R29 ;  /* 0x00000011101d7223 */ /* 0x040fe2000000001d */
[----:B------:R-:W-:Y:S01]  /*03c0*/  FFMA R23, R16, R16, R23 ;  /* 0x0000001010177223 */ /* 0x000fe20000000017 */
[----:B------:R-:W-:Y:S01]  /*03d0*/  IADD3 R27, PT, PT, R27, 0x8, RZ ;  /* 0x000000081b1b7810 */ /* 0x000fe20007ffe0ff */
[-C--:B0-----:R-:W-:Y:S01]  /*03e0*/  FFMA R5, R15, R15.reuse, R26 ;  /* 0x0000000f0f057223 */ /* 0x081fe2000000001a */
[C---:B------:R-:W-:Y:S01]  /*03f0*/  FFMA R29, R14.reuse, R15, R29 ;  /* 0x0000000f0e1d7223 */ /* 0x040fe2000000001d */
[----:B------:R-:W-:Y:S01]  /*0400*/  FFMA R4, R14, R14, R23 ;  /* 0x0000000e0e047223 */ /* 0x000fe20000000017 */
[----:B------:R-:W-:Y:S01]  /*0410*/  ISETP.NE.AND P1, PT, R27, RZ, PT ;  /* 0x000000ff1b00720c */ /* 0x000fe20003f25270 */
[----:B------:R-:W-:-:S02]  /*0420*/  FFMA R14, R24, R24, R5 ;  /* 0x00000018180e7223 */ /* 0x000fc40000000005 */
[C---:B------:R-:W-:Y:S01]  /*0430*/  FFMA R5, R13.reuse, R13, R4 ;  /* 0x0000000d0d057223 */ /* 0x040fe20000000004 */
[----:B------:R-:W-:-:S03]  /*0440*/  FFMA R29, R13, R24, R29 ;  /* 0x000000180d1d7223 */ /* 0x000fc6000000001d */
[----:B------:R-:W-:Y:S01]  /*0450*/  FFMA R5, R12, R12, R5 ;  /* 0x0000000c0c057223 */ /* 0x000fe20000000005 */
[----:B-1----:R-:W-:-:S03]  /*0460*/  IADD3 R2, P2, PT, R2, 0x20, RZ ;  /* 0x0000002002027810 */ /* 0x002fc60007f5e0ff */
[----:B------:R-:W-:Y:S01]  /*0470*/  FFMA R5, R10, R10, R5 ;  /* 0x0000000a0a057223 */ /* 0x000fe20000000005 */
[----:B------:R-:W-:Y:S01]  /*0480*/  IADD3 R0, PT, PT, R0, 0x8, RZ ;  /* 0x0000000800007810 */ /* 0x000fe20007ffe0ff */
[----:B------:R-:W-:Y:S02]  /*0490*/  IMAD.X R3, RZ, RZ, R3, P2 ;  /* 0x000000ffff037224 */ /* 0x000fe400010e0603 */
[----:B------:R-:W-:Y:S01]  /*04a0*/  FFMA R20, R22, R22, R5 ;  /* 0x0000001616147223 */ /* 0x000fe20000000005 */
[-C--:B--2---:R-:W-:Y:S01]  /*04b0*/  FFMA R14, R25, R25.reuse, R14 ;  /* 0x00000019190e7223 */ /* 0x084fe2000000000e */
[----:B------:R-:W-:-:S03]  /*04c0*/  FFMA R29, R12, R25, R29 ;  /* 0x000000190c1d7223 */ /* 0x000fc6000000001d */
[-C--:B----4-:R-:W-:Y:S01]  /*04d0*/  FFMA R14, R7, R7.reuse, R14 ;  /* 0x00000007070e7223 */ /* 0x090fe2000000000e */
[----:B------:R-:W-:-:S03]  /*04e0*/  FFMA R29, R10, R7, R29 ;  /* 0x000000070a1d7223 */ /* 0x000fc6000000001d */
[-C--:B------:R-:W-:Y:S01]  /*04f0*/  FFMA R7, R21, R21.reuse, R14 ;  /* 0x0000001515077223 */ /* 0x080fe2000000000e */
[----:B------:R-:W-:Y:S01]  /*0500*/  FFMA R21, R22, R21, R29 ;  /* 0x0000001516157223 */ /* 0x000fe2000000001d */
[----:B------:R-:W-:Y:S06]  /*0510*/  @P1 BRA `(.L_x_2) ;  /* 0xfffffffc003c1947 */ /* 0x000fec000383ffff */
.L_x_1:
[----:B------:R-:W-:Y:S05]  /*0520*/  @!P0 BRA `(.L_x_0) ;  /* 0x0000000000f08947 */ /* 0x000fea0003800000 */
[----:B------:R-:W-:Y:S02]  /*0530*/  ISETP.GE.U32.AND P0, PT, R28, 0x4, PT ;  /* 0x000000041c00780c */ /* 0x000fe40003f06070 */
[----:B------:R-:W-:-:S04]  /*0540*/  LOP3.LUT R16, R9, 0x3, RZ, 0xc0, !PT ;  /* 0x0000000309107812 */ /* 0x000fc800078ec0ff */
[----:B------:R-:W-:-:S07]  /*0550*/  ISETP.NE.AND P1, PT, R16, RZ, PT ;  /* 0x000000ff1000720c */ /* 0x000fce0003f25270 */
[----:B------:R-:W-:Y:S06]  /*0560*/  @!P0 BRA `(.L_x_3) ;  /* 0x0000000000688947 */ /* 0x000fec0003800000 */
[----:B------:R-:W0:Y:S01]  /*0570*/  LDC.64 R2, c[0x0][0x380] ;  /* 0x0000e000ff027b82 */ /* 0x000e220000000a00 */
[----:B------:R-:W-:-:S07]  /*0580*/  IADD3 R13, PT, PT, R8, R11, RZ ;  /* 0x0000000b080d7210 */ /* 0x000fce0007ffe0ff */
[----:B------:R-:W1:Y:S01]  /*0590*/  LDC.64 R4, c[0x0][0x388] ;  /* 0x0000e200ff047b82 */ /* 0x000e620000000a00 */
[----:B0-----:R-:W-:-:S05]  /*05a0*/  IMAD.WIDE R2, R13, 0x4, R2 ;  /* 0x000000040d027825 */ /* 0x001fca00078e0202 */
[----:B------:R-:W2:Y:S01]  /*05b0*/  LDG.E R13, desc[UR12][R2.64] ;  /* 0x0000000c020d7981 */ /* 0x000ea2000c1e1900 */
[----:B-1----:R-:W-:-:S03]  /*05c0*/  IMAD.WIDE.U32 R4, R11, 0x4, R4 ;  /* 0x000000040b047825 */ /* 0x002fc600078e0004 */
[----:B------:R-:W3:Y:S04]  /*05d0*/  LDG.E R15, desc[UR12][R2.64+0x4] ;  /* 0x0000040c020f7981 */ /* 0x000ee8000c1e1900 */
[----:B------:R-:W4:Y:S04]  /*05e0*/  LDG.E R0, desc[UR12][R4.64] ;  /* 0x0000000c04007981 */ /* 0x000f28000c1e1900 */
[----:B------:R-:W5:Y:S04]  /*05f0*/  LDG.E R10, desc[UR12][R4.64+0x4] ;  /* 0x0000040c040a7981 */ /* 0x000f68000c1e1900 */
[----:B------:R-:W5:Y:S04]  /*0600*/  LDG.E R17, desc[UR12][R2.64+0x8] ;  /* 0x0000080c02117981 */ /* 0x000f68000c1e1900 */
[----:B------:R-:W5:Y:S04]  /*0610*/  LDG.E R12, desc[UR12][R4.64+0x8] ;  /* 0x0000080c040c7981 */ /* 0x000f68000c1e1900 */
[----:B------:R-:W5:Y:S04]  /*0620*/  LDG.E R19, desc[UR12][R2.64+0xc] ;  /* 0x00000c0c02137981 */ /* 0x000f68000c1e1900 */
[----:B------:R-:W5:Y:S01]  /*0630*/  LDG.E R14, desc[UR12][R4.64+0xc] ;  /* 0x00000c0c040e7981 */ /* 0x000f62000c1e1900 */
[----:B------:R-:W-:-:S02]  /*0640*/  VIADD R11, R11, 0x4 ;  /* 0x000000040b0b7836 */ /* 0x000fc40000000000 */
[C---:B--2---:R-:W-:Y:S01]  /*0650*/  FFMA R20, R13.reuse, R13, R20 ;  /* 0x0000000d0d147223 */ /* 0x044fe20000000014 */
[-C--:B----4-:R-:W-:Y:S01]  /*0660*/  FFMA R13, R13, R0.reuse, R21 ;  /* 0x000000000d0d7223 */ /* 0x090fe20000000015 */
[----:B------:R-:W-:Y:S02]  /*0670*/  FFMA R0, R0, R0, R7 ;  /* 0x0000000000007223 */ /* 0x000fe40000000007 */
[C---:B---3--:R-:W-:Y:S01]  /*0680*/  FFMA R20, R15.reuse, R15, R20 ;  /* 0x0000000f0f147223 */ /* 0x048fe20000000014 */
[-C--:B-----5:R-:W-:Y:S01]  /*0690*/  FFMA R13, R15, R10.reuse, R13 ;  /* 0x0000000a0f0d7223 */ /* 0x0a0fe2000000000d */
[----:B------:R-:W-:Y:S02]  /*06a0*/  FFMA R0, R10, R10, R0 ;  /* 0x0000000a0a007223 */ /* 0x000fe40000000000 */
[C---:B------:R-:W-:Y:S01]  /*06b0*/  FFMA R20, R17.reuse, R17, R20 ;  /* 0x0000001111147223 */ /* 0x040fe20000000014 */
[-C--:B------:R-:W-:Y:S01]  /*06c0*/  FFMA R13, R17, R12.reuse, R13 ;  /* 0x0000000c110d7223 */ /* 0x080fe2000000000d */
[----:B------:R-:W-:-:S02]  /*06d0*/  FFMA R0, R12, R12, R0 ;  /* 0x0000000c0c007223 */ /* 0x000fc40000000000 */
[C---:B------:R-:W-:Y:S01]  /*06e0*/  FFMA R20, R19.reuse, R19, R20 ;  /* 0x0000001313147223 */ /* 0x040fe20000000014 */
[-C--:B------:R-:W-:Y:S01]  /*06f0*/  FFMA R21, R19, R14.reuse, R13 ;  /* 0x0000000e13157223 */ /* 0x080fe2000000000d */
[----:B------:R-:W-:-:S07]  /*0700*/  FFMA R7, R14, R14, R0 ;  /* 0x0000000e0e077223 */ /* 0x000fce0000000000 */
.L_x_3:
[----:B------:R-:W-:Y:S05]  /*0710*/  @!P1 BRA `(.L_x_0) ;  /* 0x0000000000749947 */ /* 0x000fea0003800000 */
[----:B------:R-:W0:Y:S01]  /*0720*/  LDC.64 R14, c[0x0][0x388] ;  /* 0x0000e200ff0e7b82 */ /* 0x000e220000000a00 */
[----:B------:R-:W-:Y:S02]  /*0730*/  ISETP.NE.AND P0, PT, R16, 0x1, PT ;  /* 0x000000011000780c */ /* 0x000fe40003f05270 */
[----:B------:R-:W-:-:S04]  /*0740*/  LOP3.LUT R9, R9, 0x1, RZ, 0xc0, !PT ;  /* 0x0000000109097812 */ /* 0x000fc800078ec0ff */
[----:B------:R-:W-:Y:S01]  /*0750*/  ISETP.NE.U32.AND P1, PT, R9, 0x1, PT ;  /* 0x000000010900780c */ /* 0x000fe20003f25070 */
[----:B------:R-:W1:Y:S06]  /*0760*/  LDC.64 R12, c[0x0][0x380] ;  /* 0x0000e000ff0c7b82 */ /* 0x000e6c0000000a00 */
[----:B------:R-:W-:Y:S02]  /*0770*/  @P0 IADD3 R9, PT, PT, R8, R11, RZ ;  /* 0x0000000b08090210 */ /* 0x000fe40007ffe0ff */
[----:B------:R-:W2:Y:S08]  /*0780*/  LDC.64 R4, c[0x0][0x388] ;  /* 0x0000e200ff047b82 */ /* 0x000eb00000000a00 */
[----:B------:R-:W3:Y:S01]  /*0790*/  LDC.64 R2, c[0x0][0x380] ;  /* 0x0000e000ff027b82 */ /* 0x000ee20000000a00 */
[C---:B0-----:R-:W-:Y:S01]  /*07a0*/  @P0 IMAD.WIDE.U32 R14, R11.reuse, 0x4, R14 ;  /* 0x000000040b0e0825 */ /* 0x041fe200078e000e */
[----:B------:R-:W-:-:S04]  /*07b0*/  @P0 IADD3 R11, PT, PT, R11, 0x2, RZ ;  /* 0x000000020b0b0810 */ /* 0x000fc80007ffe0ff */
[----:B------:R-:W4:Y:S01]  /*07c0*/  @P0 LDG.E R0, desc[UR12][R14.64] ;  /* 0x0000000c0e000981 */ /* 0x000f22000c1e1900 */
[----:B-1----:R-:W-:-:S03]  /*07d0*/  @P0 IMAD.WIDE R12, R9, 0x4, R12 ;  /* 0x00000004090c0825 */ /* 0x002fc600078e020c */
[----:B------:R-:W5:Y:S01]  /*07e0*/  @P0 LDG.E R10, desc[UR12][R14.64+0x4] ;  /* 0x0000040c0e0a0981 */ /* 0x000f62000c1e1900 */
[----:B------:R-:W-:-:S03]  /*07f0*/  @!P1 IMAD.IADD R9, R8, 0x1, R11 ;  /* 0x0000000108099824 */ /* 0x000fc600078e020b */
[----:B------:R-:W5:Y:S01]  /*0800*/  @P0 LDG.E R17, desc[UR12][R12.64] ;  /* 0x0000000c0c110981 */ /* 0x000f62000c1e1900 */
[----:B--2---:R-:W-:-:S03]  /*0810*/  @!P1 IMAD.WIDE.U32 R4, R11, 0x4, R4 ;  /* 0x000000040b049825 */ /* 0x004fc600078e0004 */
[----:B------:R-:W2:Y:S04]  /*0820*/  @P0 LDG.E R11, desc[UR12][R12.64+0x4] ;  /* 0x0000040c0c0b0981 */ /* 0x000ea8000c1e1900 */
[----:B------:R-:W2:Y:S01]  /*0830*/  @!P1 LDG.E R4, desc[UR12][R4.64] ;  /* 0x0000000c04049981 */ /* 0x000ea2000c1e1900 */
[----:B---3--:R-:W-:-:S06]  /*0840*/  @!P1 IMAD.WIDE R2, R9, 0x4, R2 ;  /* 0x0000000409029825 */ /* 0x008fcc00078e0202 */
[----:B------:R-:W3:Y:S01]  /*0850*/  @!P1 LDG.E R3, desc[UR12][R2.64] ;  /* 0x0000000c02039981 */ /* 0x000ee2000c1e1900 */
[----:B----4-:R-:W-:-:S04]  /*0860*/  @P0 FFMA R9, R0, R0, R7 ;  /* 0x0000000000090223 */ /* 0x010fc80000000007 */
[----:B-----5:R-:W-:Y:S01]  /*0870*/  @P0 FFMA R7, R10, R10, R9 ;  /* 0x0000000a0a070223 */ /* 0x020fe20000000009 */
[C---:B------:R-:W-:Y:S01]  /*0880*/  @P0 FFMA R8, R17.reuse, R17, R20 ;  /* 0x0000001111080223 */ /* 0x040fe20000000014 */
[----:B------:R-:W-:-:S03]  /*0890*/  @P0 FFMA R0, R17, R0, R21 ;  /* 0x0000000011000223 */ /* 0x000fc60000000015 */
[C---:B--2---:R-:W-:Y:S01]  /*08a0*/  @P0 FFMA R20, R11.reuse, R11, R8 ;  /* 0x0000000b0b140223 */ /* 0x044fe20000000008 */
[----:B------:R-:W-:Y:S01]  /*08b0*/  @P0 FFMA R21, R11, R10, R0 ;  /* 0x0000000a0b150223 */ /* 0x000fe20000000000 */
[-C--:B------:R-:W-:Y:S02]  /*08c0*/  @!P1 FFMA R7, R4, R4.reuse, R7 ;  /* 0x0000000404079223 */ /* 0x080fe40000000007 */
[C---:B---3--:R-:W-:Y:S01]  /*08d0*/  @!P1 FFMA R20, R3.reuse, R3, R20 ;  /* 0x0000000303149223 */ /* 0x048fe20000000014 */
[----:B------:R-:W-:-:S07]  /*08e0*/  @!P1 FFMA R21, R3, R4, R21 ;  /* 0x0000000403159223 */ /* 0x000fce0000000015 */
.L_x_0:
[----:B------:R-:W-:Y:S01]  /*08f0*/  IADD3 R0, PT, PT, R20, -0xd000000, RZ ;  /* 0xf300000014007810 */ /* 0x000fe20007ffe0ff */
[----:B------:R0:W1:Y:S01]  /*0900*/  MUFU.RSQ R5, R20 ;  /* 0x0000001400057308 */ /* 0x0000620000001400 */
[----:B------:R-:W-:Y:S02]  /*0910*/  BSSY.RECONVERGENT B0, `(.L_x_4) ;  /* 0x000000c000007945 */ /* 0x000fe40003800200 */
[----:B------:R-:W-:-:S13]  /*0920*/  ISETP.GT.U32.AND P0, PT, R0, 0x727fffff, PT ;  /* 0x727fffff0000780c */ /* 0x000fda0003f04070 */
[----:B0-----:R-:W-:Y:S05]  /*0930*/  @!P0 BRA `(.L_x_5) ;  /* 0x0000000000148947 */ /* 0x001fea0003800000 */
[----:B------:R-:W-:Y:S02]  /*0940*/  MOV R0, R20 ;  /* 0x0000001400007202 */ /* 0x000fe40000000f00 */
[----:B------:R-:W-:-:S07]  /*0950*/  MOV R10, 0x970 ;  /* 0x00000970000a7802 */ /* 0x000fce0000000f00 */
[----:B-1----:R-:W-:Y:S05]  /*0960*/  CALL.REL.NOINC `($__internal_0_$__cuda_sm20_sqrt_rn_f32_slowpath) ;  /* 0x0000000000a47944 */ /* 0x002fea0003c00000 */
[----:B------:R-:W-:Y:S01]  /*0970*/  IMAD.MOV.U32 R4, RZ, RZ, R0 ;  /* 0x000000ffff047224 */ /* 0x000fe200078e0000 */
[----:B------:R-:W-:Y:S06]  /*0980*/  BRA `(.L_x_6) ;  /* 0x0000000000107947 */ /* 0x000fec0003800000 */
.L_x_5:
[C---:B-1----:R-:W-:Y:S01]  /*0990*/  FMUL.FTZ R3, R5.reuse, R20 ;  /* 0x0000001405037220 */ /* 0x042fe20000410000 */
[----:B------:R-:W-:-:S03]  /*09a0*/  FMUL.FTZ R0, R5, 0.5 ;  /* 0x3f00000005007820 */ /* 0x000fc60000410000 */
[----:B------:R-:W-:-:S04]  /*09b0*/  FFMA R4, -R3, R3, R20 ;  /* 0x0000000303047223 */ /* 0x000fc80000000114 */
[----:B------:R-:W-:-:S07]  /*09c0*/  FFMA R4, R4, R0, R3 ;  /* 0x0000000004047223 */ /* 0x000fce0000000003 */
.L_x_6:
[----:B------:R-:W-:Y:S05]  /*09d0*/  BSYNC.RECONVERGENT B0 ;  /* 0x0000000000007941 */ /* 0x000fea0003800200 */
.L_x_4:
[----:B------:R-:W-:Y:S01]  /*09e0*/  IADD3 R0, PT, PT, R7, -0xd000000, RZ ;  /* 0xf300000007007810 */ /* 0x000fe20007ffe0ff */
[----:B------:R0:W1:Y:S03]  /*09f0*/  MUFU.RSQ R2, R7 ;  /* 0x0000000700027308 */ /* 0x0000660000001400 */
[----:B------:R-:W-:-:S13]  /*0a00*/  ISETP.GT.U32.AND P0, PT, R0, 0x727fffff, PT ;  /* 0x727fffff0000780c */ /* 0x000fda0003f04070 */
[----:B0-----:R-:W-:Y:S05]  /*0a10*/  @!P0 BRA `(.L_x_7) ;  /* 0x00000000001c8947 */ /* 0x001fea0003800000 */
[----:B------:R-:W-:Y:S01]  /*0a20*/  BSSY.RECONVERGENT B0, `(.L_x_8) ;  /* 0x0000004000007945 */ /* 0x000fe20003800200 */
[----:B------:R-:W-:Y:S02]  /*0a30*/  MOV R0, R7 ;  /* 0x0000000700007202 */ /* 0x000fe40000000f00 */
[----:B------:R-:W-:-:S07]  /*0a40*/  MOV R10, 0xa60 ;  /* 0x00000a60000a7802 */ /* 0x000fce0000000f00 */
[----:B-1----:R-:W-:Y:S05]  /*0a50*/  CALL.REL.NOINC `($__internal_0_$__cuda_sm20_sqrt_rn_f32_slowpath) ;  /* 0x0000000000687944 */ /* 0x002fea0003c00000 */
[----:B------:R-:W-:Y:S05]  /*0a60*/  BSYNC.RECONVERGENT B0 ;  /* 0x0000000000007941 */ /* 0x000fea0003800200 */
.L_x_8:
[----:B------:R-:W-:Y:S01]  /*0a70*/  IMAD.MOV.U32 R3, RZ, RZ, R0 ;  /* 0x000000ffff037224 */ /* 0x000fe200078e0000 */
[----:B------:R-:W-:Y:S06]  /*0a80*/  BRA `(.L_x_9) ;  /* 0x0000000000107947 */ /* 0x000fec0003800000 */
.L_x_7:
[C---:B-1----:R-:W-:Y:S01]  /*0a90*/  FMUL.FTZ R0, R2.reuse, R7 ;  /* 0x0000000702007220 */ /* 0x042fe20000410000 */
[----:B------:R-:W-:-:S03]  /*0aa0*/  FMUL.FTZ R2, R2, 0.5 ;  /* 0x3f00000002027820 */ /* 0x000fc60000410000 */
[----:B------:R-:W-:-:S04]  /*0ab0*/  FFMA R3, -R0, R0, R7 ;  /* 0x0000000000037223 */ /* 0x000fc80000000107 */
[----:B------:R-:W-:-:S07]  /*0ac0*/  FFMA R3, R3, R2, R0 ;  /* 0x0000000203037223 */ /* 0x000fce0000000000 */
.L_x_9:
[----:B------:R-:W-:Y:S01]  /*0ad0*/  FMUL R8, R3, R4 ;  /* 0x0000000403087220 */ /* 0x000fe20000400000 */
[----:B------:R-:W-:Y:S03]  /*0ae0*/  BSSY.RECONVERGENT B0, `(.L_x_10) ;  /* 0x000000d000007945 */ /* 0x000fe60003800200 */
[----:B------:R-:W0:Y:S08]  /*0af0*/  MUFU.RCP R0, R8 ;  /* 0x0000000800007308 */ /* 0x000e300000001000 */
[----:B------:R-:W1:Y:S01]  /*0b00*/  FCHK P0, R21, R8 ;  /* 0x0000000815007302 */ /* 0x000e620000000000 */
[----:B0-----:R-:W-:-:S04]  /*0b10*/  FFMA R3, -R8, R0, 1 ;  /* 0x3f80000008037423 */ /* 0x001fc80000000100 */
[----:B------:R-:W-:-:S04]  /*0b20*/  FFMA R0, R0, R3, R0 ;  /* 0x0000000300007223 */ /* 0x000fc80000000000 */
[----:B------:R-:W-:-:S04]  /*0b30*/  FFMA R2, R0, R21, RZ ;  /* 0x0000001500027223 */ /* 0x000fc800000000ff */
[----:B------:R-:W-:-:S04]  /*0b40*/  FFMA R3, -R8, R2, R21 ;  /* 0x0000000208037223 */ /* 0x000fc80000000115 */
[----:B------:R-:W-:Y:S01]  /*0b50*/  FFMA R5, R0, R3, R2 ;  /* 0x0000000300057223 */ /* 0x000fe20000000002 */
[----:B-1----:R-:W-:Y:S06]  /*0b60*/  @!P0 BRA `(.L_x_11) ;  /* 0x0000000000108947 */ /* 0x002fec0003800000 */
[----:B------:R-:W-:Y:S02]  /*0b70*/  MOV R3, R21 ;  /* 0x0000001500037202 */ /* 0x000fe40000000f00 */
[----:B------:R-:W-:-:S07]  /*0b80*/  MOV R2, 0xba0 ;  /* 0x00000ba000027802 */ /* 0x000fce0000000f00 */
[----:B------:R-:W-:Y:S05]  /*0b90*/  CALL.REL.NOINC `($__internal_1_$__cuda_sm3x_div_rn_noftz_f32_slowpath) ;  /* 0x0000000000747944 */ /* 0x000fea0003c00000 */
[----:B------:R-:W-:-:S07]  /*0ba0*/  MOV R5, R0 ;  /* 0x0000000000057202 */ /* 0x000fce0000000f00 */
.L_x_11:
[----:B------:R-:W-:Y:S05]  /*0bb0*/  BSYNC.RECONVERGENT B0 ;  /* 0x0000000000007941 */ /* 0x000fea0003800200 */
.L_x_10:
[----:B------:R-:W0:Y:S02]  /*0bc0*/  LDC.64 R2, c[0x0][0x390] ;  /* 0x0000e400ff027b82 */ /* 0x000e240000000a00 */
[----:B0-----:R-:W-:-:S05]  /*0bd0*/  IMAD.WIDE R6, R6, 0x4, R2 ;  /* 0x0000000406067825 */ /* 0x001fca00078e0202 */
[----:B------:R-:W-:Y:S01]  /*0be0*/  STG.E desc[UR12][R6.64], R5 ;  /* 0x0000000506007986 */ /* 0x000fe2000c10190c */
[----:B------:R-:W-:Y:S05]  /*0bf0*/  EXIT ;  /* 0x000000000000794d */ /* 0x000fea0003800000 */
        .weak           $__internal_0_$__cuda_sm20_sqrt_rn_f32_slowpath
        .type           $__internal_0_$__cuda_sm20_sqrt_rn_f32_slowpath,@function
        .size           $__internal_0_$__cuda_sm20_sqrt_rn_f32_slowpath,($__internal_1_$__cuda_sm3x_div_rn_noftz_f32_slowpath - $__internal_0_$__cuda_sm20_sqrt_rn_f32_slowpath)
$__internal_0_$__cuda_sm20_sqrt_rn_f32_slowpath:
[----:B------:R-:W-:-:S13]  /*0c00*/  LOP3.LUT P0, RZ, R0, 0x7fffffff, RZ, 0xc0, !PT ;  /* 0x7fffffff00ff7812 */ /* 0x000fda000780c0ff */
[----:B------:R-:W-:Y:S01]  /*0c10*/  @!P0 IMAD.MOV.U32 R2, RZ, RZ, R0 ;  /* 0x000000ffff028224 */ /* 0x000fe200078e0000 */
[----:B------:R-:W-:Y:S06]  /*0c20*/  @!P0 BRA `(.L_x_12) ;  /* 0x0000000000408947 */ /* 0x000fec0003800000 */
[----:B------:R-:W-:-:S13]  /*0c30*/  FSETP.GEU.FTZ.AND P0, PT, R0, RZ, PT ;  /* 0x000000ff0000720b */ /* 0x000fda0003f1e000 */
[----:B------:R-:W-:Y:S01]  /*0c40*/  @!P0 MOV R2, 0x7fffffff ;  /* 0x7fffffff00028802 */ /* 0x000fe20000000f00 */
[----:B------:R-:W-:Y:S06]  /*0c50*/  @!P0 BRA `(.L_x_12) ;  /* 0x0000000000348947 */ /* 0x000fec0003800000 */
[----:B------:R-:W-:-:S13]  /*0c60*/  FSETP.GTU.FTZ.AND P0, PT, |R0|, +INF , PT ;  /* 0x7f8000000000780b */ /* 0x000fda0003f1c200 */
[----:B------:R-:W-:Y:S01]  /*0c70*/  @P0 FADD.FTZ R2, R0, 1 ;  /* 0x3f80000000020421 */ /* 0x000fe20000010000 */
[----:B------:R-:W-:Y:S06]  /*0c80*/  @P0 BRA `(.L_x_12) ;  /* 0x0000000000280947 */ /* 0x000fec0003800000 */
[----:B------:R-:W-:-:S13]  /*0c90*/  FSETP.NEU.FTZ.AND P0, PT, |R0|, +INF , PT ;  /* 0x7f8000000000780b */ /* 0x000fda0003f1d200 */
[----:B------:R-:W-:-:S04]  /*0ca0*/  @P0 FFMA R3, R0, 1.84467440737095516160e+19, RZ ;  /* 0x5f80000000030823 */ /* 0x000fc800000000ff */
[----:B------:R-:W0:Y:S02]  /*0cb0*/  @P0 MUFU.RSQ R2, R3 ;  /* 0x0000000300020308 */ /* 0x000e240000001400 */
[----:B0-----:R-:W-:Y:S01]  /*0cc0*/  @P0 FMUL.FTZ R8, R3, R2 ;  /* 0x0000000203080220 */ /* 0x001fe20000410000 */
[----:B------:R-:W-:Y:S01]  /*0cd0*/  @P0 FMUL.FTZ R9, R2, 0.5 ;  /* 0x3f00000002090820 */ /* 0x000fe20000410000 */
[----:B------:R-:W-:Y:S02]  /*0ce0*/  @!P0 MOV R2, R0 ;  /* 0x0000000000028202 */ /* 0x000fe40000000f00 */
[----:B------:R-:W-:-:S04]  /*0cf0*/  @P0 FADD.FTZ R5, -R8, -RZ ;  /* 0x800000ff08050221 */ /* 0x000fc80000010100 */
[----:B------:R-:W-:-:S04]  /*0d00*/  @P0 FFMA R5, R8, R5, R3 ;  /* 0x0000000508050223 */ /* 0x000fc80000000003 */
[----:B------:R-:W-:-:S04]  /*0d10*/  @P0 FFMA R5, R5, R9, R8 ;  /* 0x0000000905050223 */ /* 0x000fc80000000008 */
[----:B------:R-:W-:-:S07]  /*0d20*/  @P0 FMUL.FTZ R2, R5, 2.3283064365386962891e-10 ;  /* 0x2f80000005020820 */ /* 0x000fce0000410000 */
.L_x_12:
[----:B------:R-:W-:Y:S02]  /*0d30*/  HFMA2 R3, -RZ, RZ, 0, 0 ;  /* 0x00000000ff037431 */ /* 0x000fe400000001ff */
[----:B------:R-:W-:Y:S01]  /*0d40*/  IMAD.MOV.U32 R0, RZ, RZ, R2 ;  /* 0x000000ffff007224 */ /* 0x000fe200078e0002 */
[----:B------:R-:W-:-:S04]  /*0d50*/  MOV R2, R10 ;  /* 0x0000000a00027202 */ /* 0x000fc80000000f00 */
[----:B------:R-:W-:Y:S05]  /*0d60*/  RET.REL.NODEC R2 `(cosine_similarity_kernel) ;  /* 0xfffffff002a47950 */ /* 0x000fea0003c3ffff */
        .weak           $__internal_1_$__cuda_sm3x_div_rn_noftz_f32_slowpath
        .type           $__internal_1_$__cuda_sm3x_div_rn_noftz_f32_slowpath,@function
        .size           $__internal_1_$__cuda_sm3x_div_rn_noftz_f32_slowpath,(.L_x_26 - $__internal_1_$__cuda_sm3x_div_rn_noftz_f32_slowpath)
$__internal_1_$__cuda_sm3x_div_rn_noftz_f32_slowpath:
[----:B------:R-:W-:Y:S01]  /*0d70*/  SHF.R.U32.HI R4, RZ, 0x17, R8 ;  /* 0x00000017ff047819 */ /* 0x000fe20000011608 */
[----:B------:R-:W-:Y:S01]  /*0d80*/  BSSY.RECONVERGENT B1, `(.L_x_13) ;  /* 0x0000064000017945 */ /* 0x000fe20003800200 */
[----:B------:R-:W-:Y:S02]  /*0d90*/  SHF.R.U32.HI R0, RZ, 0x17, R3 ;  /* 0x00000017ff007819 */ /* 0x000fe40000011603 */
[----:B------:R-:W-:Y:S02]  /*0da0*/  LOP3.LUT R13, R4, 0xff, RZ, 0xc0, !PT ;  /* 0x000000ff040d7812 */ /* 0x000fe400078ec0ff */
[----:B------:R-:W-:Y:S02]  /*0db0*/  LOP3.LUT R10, R0, 0xff, RZ, 0xc0, !PT ;  /* 0x000000ff000a7812 */ /* 0x000fe400078ec0ff */
[----:B------:R-:W-:Y:S01]  /*0dc0*/  MOV R4, R8 ;  /* 0x0000000800047202 */ /* 0x000fe20000000f00 */
[----:B------:R-:W-:Y:S01]  /*0dd0*/  VIADD R9, R13, 0xffffffff ;  /* 0xffffffff0d097836 */ /* 0x000fe20000000000 */
[----:B------:R-:W-:-:S04]  /*0de0*/  IADD3 R7, PT, PT, R10, -0x1, RZ ;  /* 0xffffffff0a077810 */ /* 0x000fc80007ffe0ff */
[----:B------:R-:W-:-:S04]  /*0df0*/  ISETP.GT.U32.AND P0, PT, R9, 0xfd, PT ;  /* 0x000000fd0900780c */ /* 0x000fc80003f04070 */
[----:B------:R-:W-:-:S13]  /*0e00*/  ISETP.GT.U32.OR P0, PT, R7, 0xfd, P0 ;  /* 0x000000fd0700780c */ /* 0x000fda0000704470 */
[----:B------:R-:W-:Y:S01]  /*0e10*/  @!P0 IMAD.MOV.U32 R5, RZ, RZ, RZ ;  /* 0x000000ffff058224 */ /* 0x000fe200078e00ff */
[----:B------:R-:W-:Y:S06]  /*0e20*/  @!P0 BRA `(.L_x_14) ;  /* 0x0000000000608947 */ /* 0x000fec0003800000 */
[----:B------:R-:W-:Y:S02]  /*0e30*/  FSETP.GTU.FTZ.AND P0, PT, |R3|, +INF , PT ;  /* 0x7f8000000300780b */ /* 0x000fe40003f1c200 */
[----:B------:R-:W-:Y:S02]  /*0e40*/  FSETP.GTU.FTZ.AND P1, PT, |R8|, +INF , PT ;  /* 0x7f8000000800780b */ /* 0x000fe40003f3c200 */
[----:B------:R-:W-:Y:S02]  /*0e50*/  MOV R0, R8 ;  /* 0x0000000800007202 */ /* 0x000fe40000000f00 */
[----:B------:R-:W-:-:S13]  /*0e60*/  PLOP3.LUT P0, PT, P0, P1, PT, 0xf8, 0x8f ;  /* 0x00000000008f781c */ /* 0x000fda0000703f70 */
[----:B------:R-:W-:Y:S05]  /*0e70*/  @P0 BRA `(.L_x_15) ;  /* 0x00000004004c0947 */ /* 0x000fea0003800000 */
[----:B------:R-:W-:-:S13]  /*0e80*/  LOP3.LUT P0, RZ, R4, 0x7fffffff, R3, 0xc8, !PT ;  /* 0x7fffffff04ff7812 */ /* 0x000fda000780c803 */
[----:B------:R-:W-:Y:S05]  /*0e90*/  @!P0 BRA `(.L_x_16) ;  /* 0x00000004003c8947 */ /* 0x000fea0003800000 */
[C---:B------:R-:W-:Y:S02]  /*0ea0*/  FSETP.NEU.FTZ.AND P2, PT, |R3|.reuse, +INF , PT ;  /* 0x7f8000000300780b */ /* 0x040fe40003f5d200 */
[----:B------:R-:W-:Y:S02]  /*0eb0*/  FSETP.NEU.FTZ.AND P1, PT, |R0|, +INF , PT ;  /* 0x7f8000000000780b */ /* 0x000fe40003f3d200 */
[----:B------:R-:W-:-:S11]  /*0ec0*/  FSETP.NEU.FTZ.AND P0, PT, |R3|, +INF , PT ;  /* 0x7f8000000300780b */ /* 0x000fd60003f1d200 */
[----:B------:R-:W-:Y:S05]  /*0ed0*/  @!P1 BRA !P2, `(.L_x_16) ;  /* 0x00000004002c9947 */ /* 0x000fea0005000000 */
[----:B------:R-:W-:-:S04]  /*0ee0*/  LOP3.LUT P2, RZ, R3, 0x7fffffff, RZ, 0xc0, !PT ;  /* 0x7fffffff03ff7812 */ /* 0x000fc8000784c0ff */
[----:B------:R-:W-:-:S13]  /*0ef0*/  PLOP3.LUT P1, PT, P1, P2, PT, 0x2f, 0xf2 ;  /* 0x0000000000f2781c */ /* 0x000fda0000f24577 */
[----:B------:R-:W-:Y:S05]  /*0f00*/  @P1 BRA `(.L_x_17) ;  /* 0x0000000400181947 */ /* 0x000fea0003800000 */
[----:B------:R-:W-:-:S04]  /*0f10*/  LOP3.LUT P1, RZ, R4, 0x7fffffff, RZ, 0xc0, !PT ;  /* 0x7fffffff04ff7812 */ /* 0x000fc8000782c0ff */
[----:B------:R-:W-:-:S13]  /*0f20*/  PLOP3.LUT P0, PT, P0, P1, PT, 0x2f, 0xf2 ;  /* 0x0000000000f2781c */ /* 0x000fda0000702577 */
[----:B------:R-:W-:Y:S05]  /*0f30*/  @P0 BRA `(.L_x_18) ;  /* 0x0000000400000947 */ /* 0x000fea0003800000 */
[----:B------:R-:W-:Y:S02]  /*0f40*/  ISETP.GE.AND P0, PT, R7, RZ, PT ;  /* 0x000000ff0700720c */ /* 0x000fe40003f06270 */
[----:B------:R-:W-:-:S11]  /*0f50*/  ISETP.GE.AND P1, PT, R9, RZ, PT ;  /* 0x000000ff0900720c */ /* 0x000fd60003f26270 */
[----:B------:R-:W-:Y:S01]  /*0f60*/  @P0 MOV R5, RZ ;  /* 0x000000ff00050202 */ /* 0x000fe20000000f00 */
[----:B------:R-:W-:Y:S02]  /*0f70*/  @!P0 IMAD.MOV.U32 R5, RZ, RZ, -0x40 ;  /* 0xffffffc0ff058424 */ /* 0x000fe400078e00ff */
[----:B------:R-:W-:Y:S01]  /*0f80*/  @!P0 FFMA R3, R3, 1.84467440737095516160e+19, RZ ;  /* 0x5f80000003038823 */ /* 0x000fe200000000ff */
[----:B------:R-:W-:Y:S02]  /*0f90*/  @!P1 FFMA R4, R0, 1.84467440737095516160e+19, RZ ;  /* 0x5f80000000049823 */ /* 0x000fe400000000ff */
[----:B------:R-:W-:-:S07]  /*0fa0*/  @!P1 IADD3 R5, PT, PT, R5, 0x40, RZ ;  /* 0x0000004005059810 */ /* 0x000fce0007ffe0ff */
.L_x_14:
[----:B------:R-:W-:Y:S01]  /*0fb0*/  LEA R7, R13, 0xc0800000, 0x17 ;  /* 0xc08000000d077811 */ /* 0x000fe200078eb8ff */
[----:B------:R-:W-:Y:S03]  /*0fc0*/  BSSY.RECONVERGENT B2, `(.L_x_19) ;  /* 0x0000036000027945 */ /* 0x000fe60003800200 */
[----:B------:R-:W-:Y:S02]  /*0fd0*/  IADD3 R7, PT, PT, -R7, R4, RZ ;  /* 0x0000000407077210 */ /* 0x000fe40007ffe1ff */
[----:B------:R-:W-:Y:S02]  /*0fe0*/  IADD3 R4, PT, PT, R10, -0x7f, RZ ;  /* 0xffffff810a047810 */ /* 0x000fe40007ffe0ff */
[----:B------:R-:W0:Y:S01]  /*0ff0*/  MUFU.RCP R8, R7 ;  /* 0x0000000700087308 */ /* 0x000e220000001000 */
[----:B------:R-:W-:Y:S02]  /*1000*/  FADD.FTZ R9, -R7, -RZ ;  /* 0x800000ff07097221 */ /* 0x000fe40000010100 */
[C---:B------:R-:W-:Y:S01]  /*1010*/  IMAD R0, R4.reuse, -0x800000, R3 ;  /* 0xff80000004007824 */ /* 0x040fe200078e0203 */
[----:B------:R-:W-:-:S05]  /*1020*/  IADD3 R4, PT, PT, R4, 0x7f, -R13 ;  /* 0x0000007f04047810 */ /* 0x000fca0007ffe80d */
[----:B------:R-:W-:Y:S02]  /*1030*/  IMAD.IADD R4, R4, 0x1, R5 ;  /* 0x0000000104047824 */ /* 0x000fe400078e0205 */
[----:B0-----:R-:W-:-:S04]  /*1040*/  FFMA R11, R8, R9, 1 ;  /* 0x3f800000080b7423 */ /* 0x001fc80000000009 */
[----:B------:R-:W-:-:S04]  /*1050*/  FFMA R10, R8, R11, R8 ;  /* 0x0000000b080a7223 */ /* 0x000fc80000000008 */
[----:B------:R-:W-:-:S04]  /*1060*/  FFMA R3, R0, R10, RZ ;  /* 0x0000000a00037223 */ /* 0x000fc800000000ff */
[----:B------:R-:W-:-:S04]  /*1070*/  FFMA R8, R9, R3, R0 ;  /* 0x0000000309087223 */ /* 0x000fc80000000000 */
[----:B------:R-:W-:-:S04]  /*1080*/  FFMA R11, R10, R8, R3 ;  /* 0x000000080a0b7223 */ /* 0x000fc80000000003 */
[----:B------:R-:W-:-:S04]  /*1090*/  FFMA R8, R9, R11, R0 ;  /* 0x0000000b09087223 */ /* 0x000fc80000000000 */
[----:B------:R-:W-:-:S05]  /*10a0*/  FFMA R0, R10, R8, R11 ;  /* 0x000000080a007223 */ /* 0x000fca000000000b */
[----:B------:R-:W-:-:S04]  /*10b0*/  SHF.R.U32.HI R3, RZ, 0x17, R0 ;  /* 0x00000017ff037819 */ /* 0x000fc80000011600 */
[----:B------:R-:W-:-:S04]  /*10c0*/  LOP3.LUT R3, R3, 0xff, RZ, 0xc0, !PT ;  /* 0x000000ff03037812 */ /* 0x000fc800078ec0ff */
[----:B------:R-:W-:-:S04]  /*10d0*/  IADD3 R7, PT, PT, R3, R4, RZ ;  /* 0x0000000403077210 */ /* 0x000fc80007ffe0ff */
[----:B------:R-:W-:-:S04]  /*10e0*/  IADD3 R3, PT, PT, R7, -0x1, RZ ;  /* 0xffffffff07037810 */ /* 0x000fc80007ffe0ff */
[----:B------:R-:W-:-:S13]  /*10f0*/  ISETP.GE.U32.AND P0, PT, R3, 0xfe, PT ;  /* 0x000000fe0300780c */ /* 0x000fda0003f06070 */
[----:B------:R-:W-:Y:S05]  /*1100*/  @!P0 BRA `(.L_x_20) ;  /* 0x0000000000808947 */ /* 0x000fea0003800000 */
[----:B------:R-:W-:-:S13]  /*1110*/  ISETP.GT.AND P0, PT, R7, 0xfe, PT ;  /* 0x000000fe0700780c */ /* 0x000fda0003f04270 */
[----:B------:R-:W-:Y:S05]  /*1120*/  @P0 BRA `(.L_x_21) ;  /* 0x00000000006c0947 */ /* 0x000fea0003800000 */
[----:B------:R-:W-:-:S13]  /*1130*/  ISETP.GE.AND P0, PT, R7, 0x1, PT ;  /* 0x000000010700780c */ /* 0x000fda0003f06270 */
[----:B------:R-:W-:Y:S05]  /*1140*/  @P0 BRA `(.L_x_22) ;  /* 0x0000000000740947 */ /* 0x000fea0003800000 */
[----:B------:R-:W-:Y:S02]  /*1150*/  ISETP.GE.AND P0, PT, R7, -0x18, PT ;  /* 0xffffffe80700780c */ /* 0x000fe40003f06270 */
[----:B------:R-:W-:-:S11]  /*1160*/  LOP3.LUT R0, R0, 0x80000000, RZ, 0xc0, !PT ;  /* 0x8000000000007812 */ /* 0x000fd600078ec0ff */
[----:B------:R-:W-:Y:S05]  /*1170*/  @!P0 BRA `(.L_x_22) ;  /* 0x0000000000688947 */ /* 0x000fea0003800000 */
[CCC-:B------:R-:W-:Y:S01]  /*1180*/  FFMA.RZ R3, R10.reuse, R8.reuse, R11.reuse ;  /* 0x000000080a037223 */ /* 0x1c0fe2000000c00b */
[CCC-:B------:R-:W-:Y:S01]  /*1190*/  FFMA.RM R4, R10.reuse, R8.reuse, R11.reuse ;  /* 0x000000080a047223 */ /* 0x1c0fe2000000400b */
[C---:B------:R-:W-:Y:S02]  /*11a0*/  ISETP.NE.AND P2, PT, R7.reuse, RZ, PT ;  /* 0x000000ff0700720c */ /* 0x040fe40003f45270 */
[----:B------:R-:W-:Y:S02]  /*11b0*/  ISETP.NE.AND P1, PT, R7, RZ, PT ;  /* 0x000000ff0700720c */ /* 0x000fe40003f25270 */
[----:B------:R-:W-:Y:S01]  /*11c0*/  LOP3.LUT R5, R3, 0x7fffff, RZ, 0xc0, !PT ;  /* 0x007fffff03057812 */ /* 0x000fe200078ec0ff */
[----:B------:R-:W-:Y:S01]  /*11d0*/  FFMA.RP R3, R10, R8, R11 ;  /* 0x000000080a037223 */ /* 0x000fe2000000800b */
[----:B------:R-:W-:Y:S01]  /*11e0*/  IADD3 R8, PT, PT, R7, 0x20, RZ ;  /* 0x0000002007087810 */ /* 0x000fe20007ffe0ff */
[----:B------:R-:W-:Y:S01]  /*11f0*/  IMAD.MOV R7, RZ, RZ, -R7 ;  /* 0x000000ffff077224 */ /* 0x000fe200078e0a07 */
[----:B------:R-:W-:-:S02]  /*1200*/  LOP3.LUT R5, R5, 0x800000, RZ, 0xfc, !PT ;  /* 0x0080000005057812 */ /* 0x000fc400078efcff */
[----:B------:R-:W-:Y:S02]  /*1210*/  FSETP.NEU.FTZ.AND P0, PT, R3, R4, PT ;  /* 0x000000040300720b */ /* 0x000fe40003f1d000 */
[----:B------:R-:W-:Y:S02]  /*1220*/  SHF.L.U32 R8, R5, R8, RZ ;  /* 0x0000000805087219 */ /* 0x000fe400000006ff */
[----:B------:R-:W-:Y:S02]  /*1230*/  SEL R4, R7, RZ, P2 ;  /* 0x000000ff07047207 */ /* 0x000fe40001000000 */
[----:B------:R-:W-:Y:S02]  /*1240*/  ISETP.NE.AND P1, PT, R8, RZ, P1 ;  /* 0x000000ff0800720c */ /* 0x000fe40000f25270 */
[----:B------:R-:W-:Y:S02]  /*1250*/  SHF.R.U32.HI R4, RZ, R4, R5 ;  /* 0x00000004ff047219 */ /* 0x000fe40000011605 */
[----:B------:R-:W-:-:S02]  /*1260*/  PLOP3.LUT P0, PT, P0, P1, PT, 0xf8, 0x8f ;  /* 0x00000000008f781c */ /* 0x000fc40000703f70 */
[----:B------:R-:W-:Y:S02]  /*1270*/  SHF.R.U32.HI R8, RZ, 0x1, R4 ;  /* 0x00000001ff087819 */ /* 0x000fe40000011604 */
[----:B------:R-:W-:-:S04]  /*1280*/  SEL R3, RZ, 0x1, !P0 ;  /* 0x00000001ff037807 */ /* 0x000fc80004000000 */
[----:B------:R-:W-:-:S04]  /*1290*/  LOP3.LUT R3, R3, 0x1, R8, 0xf8, !PT ;  /* 0x0000000103037812 */ /* 0x000fc800078ef808 */
[----:B------:R-:W-:-:S04]  /*12a0*/  LOP3.LUT R3, R3, R4, RZ, 0xc0, !PT ;  /* 0x0000000403037212 */ /* 0x000fc800078ec0ff */
[----:B------:R-:W-:-:S04]  /*12b0*/  IADD3 R3, PT, PT, R8, R3, RZ ;  /* 0x0000000308037210 */ /* 0x000fc80007ffe0ff */
[----:B------:R-:W-:Y:S01]  /*12c0*/  LOP3.LUT R0, R3, R0, RZ, 0xfc, !PT ;  /* 0x0000000003007212 */ /* 0x000fe200078efcff */
[----:B------:R-:W-:Y:S06]  /*12d0*/  BRA `(.L_x_22) ;  /* 0x0000000000107947 */ /* 0x000fec0003800000 */
.L_x_21:
[----:B------:R-:W-:-:S04]  /*12e0*/  LOP3.LUT R0, R0, 0x80000000, RZ, 0xc0, !PT ;  /* 0x8000000000007812 */ /* 0x000fc800078ec0ff */
[----:B------:R-:W-:Y:S01]  /*12f0*/  LOP3.LUT R0, R0, 0x7f800000, RZ, 0xfc, !PT ;  /* 0x7f80000000007812 */ /* 0x000fe200078efcff */
[----:B------:R-:W-:Y:S06]  /*1300*/  BRA `(.L_x_22) ;  /* 0x0000000000047947 */ /* 0x000fec0003800000 */
.L_x_20:
[----:B------:R-:W-:-:S07]  /*1310*/  LEA R0, R4, R0, 0x17 ;  /* 0x0000000004007211 */ /* 0x000fce00078eb8ff */
.L_x_22:
[----:B------:R-:W-:Y:S05]  /*1320*/  BSYNC.RECONVERGENT B2 ;  /* 0x0000000000027941 */ /* 0x000fea0003800200 */
.L_x_19:
[----:B------:R-:W-:Y:S05]  /*1330*/  BRA `(.L_x_23) ;  /* 0x0000000000207947 */ /* 0x000fea0003800000 */
.L_x_18:
[----:B------:R-:W-:-:S04]  /*1340*/  LOP3.LUT R0, R4, 0x80000000, R3, 0x48, !PT ;  /* 0x8000000004007812 */ /* 0x000fc800078e4803 */
[----:B------:R-:W-:Y:S01]  /*1350*/  LOP3.LUT R0, R0, 0x7f800000, RZ, 0xfc, !PT ;  /* 0x7f80000000007812 */ /* 0x000fe200078efcff */
[----:B------:R-:W-:Y:S06]  /*1360*/  BRA `(.L_x_23) ;  /* 0x0000000000147947 */ /* 0x000fec0003800000 */
.L_x_17:
[----:B------:R-:W-:Y:S01]  /*1370*/  LOP3.LUT R0, R4, 0x80000000, R3, 0x48, !PT ;  /* 0x8000000004007812 */ /* 0x000fe200078e4803 */
[----:B------:R-:W-:Y:S06]  /*1380*/  BRA `(.L_x_23) ;  /* 0x00000000000c7947 */ /* 0x000fec0003800000 */
.L_x_16:
[----:B------:R-:W0:Y:S01]  /*1390*/  MUFU.RSQ R0, -QNAN ;  /* 0xffc0000000007908 */ /* 0x000e220000001400 */
[----:B------:R-:W-:Y:S05]  /*13a0*/  BRA `(.L_x_23) ;  /* 0x0000000000047947 */ /* 0x000fea0003800000 */
.L_x_15:
[----:B------:R-:W-:-:S07]  /*13b0*/  FADD.FTZ R0, R3, R0 ;  /* 0x0000000003007221 */ /* 0x000fce0000010000 */
.L_x_23:
[----:B------:R-:W-:Y:S05]  /*13c0*/  BSYNC.RECONVERGENT B1 ;  /* 0x0000000000017941 */ /* 0x000fea0003800200 */
.L_x_13:
[----:B------:R-:W-:-:S04]  /*13d0*/  HFMA2 R3, -RZ, RZ, 0, 0 ;  /* 0x00000000ff037431 */ /* 0x000fc800000001ff */
[----:B0-----:R-:W-:Y:S05]  /*13e0*/  RET.REL.NODEC R2 `(cosine_similarity_kernel) ;  /* 0xffffffec02047950 */ /* 0x001fea0003c3ffff */
.L_x_24:
[----:B------:R-:W-:-:S00]  /*13f0*/  BRA `(.L_x_24) ;  /* 0xfffffffc00fc7947 */ /* 0x000fc0000383ffff */
[----:B------:R-:W-:-:S00]  /*1400*/  NOP ;  /* 0x0000000000007918 */ /* 0x000fc00000000000 */
[----:B------:R-:W-:-:S00]  /*1410*/  NOP ;  /* 0x0000000000007918 */ /* 0x000fc00000000000 */
[----:B------:R-:W-:-:S00]  /*1420*/  NOP ;  /* 0x0000000000007918 */ /* 0x000fc00000000000 */
[----:B------:R-:W-:-:S00]  /*1430*/  NOP ;  /* 0x0000000000007918 */ /* 0x000fc00000000000 */
[----:B------:R-:W-:-:S00]  /*1440*/  NOP ;  /* 0x0000000000007918 */ /* 0x000fc00000000000 */
[----:B------:R-:W-:-:S00]  /*1450*/  NOP ;  /* 0x0000000000007918 */ /* 0x000fc00000000000 */
[----:B------:R-:W-:-:S00]  /*1460*/  NOP ;  /* 0x0000000000007918 */ /* 0x000fc00000000000 */
[----:B------:R-:W-:-:S00]  /*1470*/  NOP ;  /* 0x0000000000007918 */ /* 0x000fc00000000000 */
.L_x_26:


//--------------------- .nv.shared.reserved.0     --------------------------
	.section	.nv.shared.reserved.0,"aw",@nobits
	.weak		__nv_reservedSMEM_offset_0_alias
	.size		__nv_reservedSMEM_offset_0_alias, 0, 64
	.other		__nv_reservedSMEM_offset_0_alias,@"STO_CUDA_RESERVED_SHARED STV_DEFAULT"
__nv_reservedSMEM_offset_0_alias:
	.zero		0
	.zero		64


//--------------------- .nv.constant0.cosine_similarity_kernel --------------------------
	.section	.nv.constant0.cosine_similarity_kernel,"a",@progbits
	.sectionflags	@""
	.align	4
.nv.constant0.cosine_similarity_kernel:
	.zero		928


//--------------------- SYMBOLS --------------------------

	.type		.nv.reservedSmem.offset0,@object
	.size		.nv.reservedSmem.offset0,0x4
